	.headerflags	@"EF_CUDA_TEXMODE_UNIFIED EF_CUDA_64BIT_ADDRESS EF_CUDA_ACCELERATORS EF_CUDA_SM90 EF_CUDA_VIRTUAL_SM(EF_CUDA_SM90)"
	.elftype	@"ET_EXEC"


//--------------------- .nv.info                  --------------------------
	.section	.nv.info,"",@"SHT_CUDA_INFO"
	.align	4


	//----- nvinfo : EIATTR_REGCOUNT
	.align		4
        /*0000*/ 	.byte	0x04, 0x2f
        /*0002*/ 	.short	(.L_1 - .L_0)
	.align		4
.L_0:
        /*0004*/ 	.word	index@(triton_poi_fused_cat_50)
        /*0008*/ 	.word	0x00000014


	//----- nvinfo : EIATTR_MIN_STACK_SIZE
	.align		4
.L_1:
        /*000c*/ 	.byte	0x04, 0x12
        /*000e*/ 	.short	(.L_3 - .L_2)
	.align		4
.L_2:
        /*0010*/ 	.word	index@(triton_poi_fused_cat_50)
        /*0014*/ 	.word	0x00000000


	//----- nvinfo : EIATTR_FRAME_SIZE
	.align		4
.L_3:
        /*0018*/ 	.byte	0x04, 0x11
        /*001a*/ 	.short	(.L_5 - .L_4)
	.align		4
.L_4:
        /*001c*/ 	.word	index@(triton_poi_fused_cat_50)
        /*0020*/ 	.word	0x00000000


	//----- nvinfo : EIATTR_MIN_STACK_SIZE
	.align		4
.L_5:
        /*0024*/ 	.byte	0x04, 0x12
        /*0026*/ 	.short	(.L_7 - .L_6)
	.align		4
.L_6:
        /*0028*/ 	.word	index@(triton_poi_fused_cat_50)
        /*002c*/ 	.word	0x00000000
.L_7:


//--------------------- .nv.info.triton_poi_fused_cat_50 --------------------------
	.section	.nv.info.triton_poi_fused_cat_50,"",@"SHT_CUDA_INFO"
	.sectionflags	@""
	.align	4


	//----- nvinfo : EIATTR_CUDA_API_VERSION
	.align		4
        /*0000*/ 	.byte	0x04, 0x37
        /*0002*/ 	.short	(.L_9 - .L_8)
.L_8:
        /*0004*/ 	.word	0x0000007c


	//----- nvinfo : EIATTR_KPARAM_INFO
	.align		4
.L_9:
        /*0008*/ 	.byte	0x04, 0x17
        /*000a*/ 	.short	(.L_11 - .L_10)
.L_10:
        /*000c*/ 	.word	0x00000000
        /*0010*/ 	.short	0x0004
        /*0012*/ 	.short	0x0020
        /*0014*/ 	.byte	0x00, 0xf0, 0x11, 0x00


	//----- nvinfo : EIATTR_KPARAM_INFO
	.align		4
.L_11:
        /*0018*/ 	.byte	0x04, 0x17
        /*001a*/ 	.short	(.L_13 - .L_12)
.L_12:
        /*001c*/ 	.word	0x00000000
        /*0020*/ 	.short	0x0003
        /*0022*/ 	.short	0x0018
        /*0024*/ 	.byte	0x00, 0xf4, 0x21, 0x00


	//----- nvinfo : EIATTR_KPARAM_INFO
	.align		4
.L_13:
        /*0028*/ 	.byte	0x04, 0x17
        /*002a*/ 	.short	(.L_15 - .L_14)
.L_14:
        /*002c*/ 	.word	0x00000000
        /*0030*/ 	.short	0x0002
        /*0032*/ 	.short	0x0010
        /*0034*/ 	.byte	0x00, 0xf4, 0x21, 0x00


	//----- nvinfo : EIATTR_KPARAM_INFO
	.align		4
.L_15:
        /*0038*/ 	.byte	0x04, 0x17
        /*003a*/ 	.short	(.L_17 - .L_16)
.L_16:
        /*003c*/ 	.word	0x00000000
        /*0040*/ 	.short	0x0001
        /*0042*/ 	.short	0x0008
        /*0044*/ 	.byte	0x00, 0xf4, 0x21, 0x00


	//----- nvinfo : EIATTR_KPARAM_INFO
	.align		4
.L_17:
        /*0048*/ 	.byte	0x04, 0x17
        /*004a*/ 	.short	(.L_19 - .L_18)
.L_18:
        /*004c*/ 	.word	0x00000000
        /*0050*/ 	.short	0x0000
        /*0052*/ 	.short	0x0000
        /*0054*/ 	.byte	0x00, 0xf4, 0x21, 0x00


	//----- nvinfo : EIATTR_SPARSE_MMA_MASK
	.align		4
.L_19:
        /*0058*/ 	.byte	0x03, 0x50
        /*005a*/ 	.short	0x0000


	//----- nvinfo : EIATTR_MAXREG_COUNT
	.align		4
        /*005c*/ 	.byte	0x03, 0x1b
        /*005e*/ 	.short	0x00ff


	//----- nvinfo : EIATTR_EXIT_INSTR_OFFSETS
	.align		4
        /*0060*/ 	.byte	0x04, 0x1c
        /*0062*/ 	.short	(.L_21 - .L_20)


	//   ....[0]....
.L_20:
        /*0064*/ 	.word	0x000001a0


	//----- nvinfo : EIATTR_REQNTID
	.align		4
.L_21:
        /*0068*/ 	.byte	0x04, 0x10
        /*006a*/ 	.short	(.L_23 - .L_22)
.L_22:
        /*006c*/ 	.word	0x00000080
        /*0070*/ 	.word	0x00000001
        /*0074*/ 	.word	0x00000001


	//----- nvinfo : EIATTR_CBANK_PARAM_SIZE
	.align		4
.L_23:
        /*0078*/ 	.byte	0x03, 0x19
        /*007a*/ 	.short	0x0024


	//----- nvinfo : EIATTR_PARAM_CBANK
	.align		4
        /*007c*/ 	.byte	0x04, 0x0a
        /*007e*/ 	.short	(.L_25 - .L_24)
	.align		4
.L_24:
        /*0080*/ 	.word	index@(.nv.constant0.triton_poi_fused_cat_50)
        /*0084*/ 	.short	0x0210
        /*0086*/ 	.short	0x0024


	//----- nvinfo : EIATTR_SW_WAR
	.align		4
.L_25:
        /*0088*/ 	.byte	0x04, 0x36
        /*008a*/ 	.short	(.L_27 - .L_26)
.L_26:
        /*008c*/ 	.word	0x00000008
.L_27:


//--------------------- .nv.callgraph             --------------------------
	.section	.nv.callgraph,"",@"SHT_CUDA_CALLGRAPH"
	.align	4
	.sectionentsize	8
	.align		4
        /*0000*/ 	.word	0x00000000
	.align		4
        /*0004*/ 	.word	0xffffffff
	.align		4
        /*0008*/ 	.word	0x00000000
	.align		4
        /*000c*/ 	.word	0xfffffffe
	.align		4
        /*0010*/ 	.word	0x00000000
	.align		4
        /*0014*/ 	.word	0xfffffffd
	.align		4
        /*0018*/ 	.word	0x00000000
	.align		4
        /*001c*/ 	.word	0xfffffffc


//--------------------- .text.triton_poi_fused_cat_50 --------------------------
	.section	.text.triton_poi_fused_cat_50,"ax",@progbits
	.align	128
        .global         triton_poi_fused_cat_50
        .type           triton_poi_fused_cat_50,@function
        .size           triton_poi_fused_cat_50,(.L_x_1 - triton_poi_fused_cat_50)
        .other          triton_poi_fused_cat_50,@"STO_CUDA_ENTRY STV_DEFAULT"
triton_poi_fused_cat_50:
.text.triton_poi_fused_cat_50:
[----:B------:R-:W-:Y:S01]  /*0000*/  LDC R1, c[0x0][0x28] ;  /* 0x00000a00ff017b82 */ /* 0x000fe20000000800 */
[----:B------:R-:W1:Y:S07]  /*0010*/  S2R R0, SR_TID.X ;  /* 0x0000000000007919 */ /* 0x000e6e0000002100 */
[----:B------:R-:W2:Y:S01]  /*0020*/  LDC.64 R4, c[0x0][0x210] ;  /* 0x00008400ff047b82 */ /* 0x000ea20000000a00 */
[----:B------:R-:W-:Y:S01]  /*0030*/  ULDC.64 UR4, c[0x0][0x208] ;  /* 0x0000820000047ab9 */ /* 0x000fe20000000a00 */
[----:B------:R-:W3:Y:S06]  /*0040*/  S2R R13, SR_CTAID.X ;  /* 0x00000000000d7919 */ /* 0x000eec0000002500 */
[----:B------:R-:W4:Y:S08]  /*0050*/  LDC.64 R8, c[0x0][0x218] ;  /* 0x00008600ff087b82 */ /* 0x000f300000000a00 */
[----:B------:R-:W5:Y:S08]  /*0060*/  LDC.64 R10, c[0x0][0x220] ;  /* 0x00008800ff0a7b82 */ /* 0x000f700000000a00 */
[----:B------:R-:W4:Y:S01]  /*0070*/  LDC.64 R2, c[0x0][0x228] ;  /* 0x00008a00ff027b82 */ /* 0x000f220000000a00 */
[----:B-1----:R-:W-:-:S04]  /*0080*/  SHF.L.U32 R0, R0, 0x2, RZ ;  /* 0x0000000200007819 */ /* 0x002fc800000006ff */
[----:B------:R-:W-:-:S04]  /*0090*/  LOP3.LUT R0, R0, 0x1fc, RZ, 0xc0, !PT ;  /* 0x000001fc00007812 */ /* 0x000fc800078ec0ff */
[----:B---3--:R-:W-:-:S05]  /*00a0*/  LEA R13, R13, R0, 0x9 ;  /* 0x000000000d0d7211 */ /* 0x008fca00078e48ff */
[----:B--2---:R-:W-:-:S06]  /*00b0*/  IMAD.WIDE R4, R13, 0x4, R4 ;  /* 0x000000040d047825 */ /* 0x004fcc00078e0204 */
[----:B------:R-:W2:Y:S01]  /*00c0*/  LDG.E.128 R4, desc[UR4][R4.64] ;  /* 0x0000000404047981 */ /* 0x000ea2000c1e1d00 */
[----:B------:R-:W-:-:S05]  /*00d0*/  IMAD.HI R0, R13, 0x2aaaaaab, RZ ;  /* 0x2aaaaaab0d007827 */ /* 0x000fca00078e02ff */
[----:B------:R-:W-:-:S04]  /*00e0*/  SHF.R.U32.HI R15, RZ, 0x1f, R0 ;  /* 0x0000001fff0f7819 */ /* 0x000fc80000011600 */
[----:B------:R-:W-:-:S05]  /*00f0*/  LEA.HI.SX32 R0, R0, R15, 0x15 ;  /* 0x0000000f00007211 */ /* 0x000fca00078faaff */
[----:B------:R-:W-:-:S04]  /*0100*/  IMAD R13, R0, -0x3000, R13 ;  /* 0xffffd000000d7824 */ /* 0x000fc800078e020d */
[----:B------:R-:W-:-:S04]  /*0110*/  IMAD R13, R0, 0x45000, R13 ;  /* 0x00045000000d7824 */ /* 0x000fc800078e020d */
[----:B------:R-:W-:Y:S02]  /*0120*/  IMAD R15, R0, 0x3000, R13 ;  /* 0x00003000000f7824 */ /* 0x000fe400078e020d */
[----:B----4-:R-:W-:-:S04]  /*0130*/  IMAD.WIDE R8, R13, 0x4, R8 ;  /* 0x000000040d087825 */ /* 0x010fc800078e0208 */
[----:B------:R-:W-:Y:S02]  /*0140*/  IMAD R17, R0, 0x3000, R15 ;  /* 0x0000300000117824 */ /* 0x000fe400078e020f */
[----:B-----5:R-:W-:-:S04]  /*0150*/  IMAD.WIDE R10, R15, 0x4, R10 ;  /* 0x000000040f0a7825 */ /* 0x020fc800078e020a */
[----:B0-----:R-:W-:Y:S01]  /*0160*/  IMAD.WIDE R2, R17, 0x4, R2 ;  /* 0x0000000411027825 */ /* 0x001fe200078e0202 */
[----:B--2---:R-:W-:Y:S04]  /*0170*/  STG.E.128 desc[UR4][R8.64], R4 ;  /* 0x0000000408007986 */ /* 0x004fe8000c101d04 */
[----:B------:R-:W-:Y:S04]  /*0180*/  STG.E.128 desc[UR4][R10.64], R4 ;  /* 0x000000040a007986 */ /* 0x000fe8000c101d04 */
[----:B------:R-:W-:Y:S01]  /*0190*/  STG.E.128 desc[UR4][R2.64], R4 ;  /* 0x0000000402007986 */ /* 0x000fe2000c101d04 */
[----:B------:R-:W-:Y:S05]  /*01a0*/  EXIT ;  /* 0x000000000000794d */ /* 0x000fea0003800000 */
.L_x_0:
[----:B------:R-:W-:-:S00]  /*01b0*/  BRA `(.L_x_0) ;  /* 0xfffffffc00fc7947 */ /* 0x000fc0000383ffff */
[----:B------:R-:W-:-:S00]  /*01c0*/  NOP ;  /* 0x0000000000007918 */ /* 0x000fc00000000000 */
        /* <DEDUP_REMOVED lines=11> */
.L_x_1:


//--------------------- .nv.constant0.triton_poi_fused_cat_50 --------------------------
	.section	.nv.constant0.triton_poi_fused_cat_50,"a",@progbits
	.sectionflags	@""
	.align	4
.nv.constant0.triton_poi_fused_cat_50:
	.zero		564
